	.headerflags	@"EF_CUDA_TEXMODE_UNIFIED EF_CUDA_64BIT_ADDRESS EF_CUDA_SM89 EF_CUDA_VIRTUAL_SM(EF_CUDA_SM89)"
	.elftype	@"ET_EXEC"


//--------------------- .nv.info                  --------------------------
	.section	.nv.info,"",@"SHT_CUDA_INFO"
	.align	4


	//----- nvinfo : EIATTR_REGCOUNT
	.align		4
        /*0000*/ 	.byte	0x04, 0x2f
        /*0002*/ 	.short	(.L_1 - .L_0)
	.align		4
.L_0:
        /*0004*/ 	.word	index@(triton_per_fused_add_mul_pow_reciprocal_select_sum_unsqueeze_30)
        /*0008*/ 	.word	0x00000012


	//----- nvinfo : EIATTR_FRAME_SIZE
	.align		4
.L_1:
        /*000c*/ 	.byte	0x04, 0x11
        /*000e*/ 	.short	(.L_3 - .L_2)
	.align		4
.L_2:
        /*0010*/ 	.word	index@(triton_per_fused_add_mul_pow_reciprocal_select_sum_unsqueeze_30)
        /*0014*/ 	.word	0x00000000


	//----- nvinfo : EIATTR_MIN_STACK_SIZE
	.align		4
.L_3:
        /*0018*/ 	.byte	0x04, 0x12
        /*001a*/ 	.short	(.L_5 - .L_4)
	.align		4
.L_4:
        /*001c*/ 	.word	index@(triton_per_fused_add_mul_pow_reciprocal_select_sum_unsqueeze_30)
        /*0020*/ 	.word	0x00000000
.L_5:


//--------------------- .nv.info.triton_per_fused_add_mul_pow_reciprocal_select_sum_unsqueeze_30 --------------------------
	.section	.nv.info.triton_per_fused_add_mul_pow_reciprocal_select_sum_unsqueeze_30,"",@"SHT_CUDA_INFO"
	.sectionflags	@""
	.align	4


	//----- nvinfo : EIATTR_CUDA_API_VERSION
	.align		4
        /*0000*/ 	.byte	0x04, 0x37
        /*0002*/ 	.short	(.L_7 - .L_6)
.L_6:
        /*0004*/ 	.word	0x00000080


	//----- nvinfo : EIATTR_PARAM_CBANK
	.align		4
.L_7:
        /*0008*/ 	.byte	0x04, 0x0a
        /*000a*/ 	.short	(.L_9 - .L_8)
	.align		4
.L_8:
        /*000c*/ 	.word	index@(.nv.constant0.triton_per_fused_add_mul_pow_reciprocal_select_sum_unsqueeze_30)
        /*0010*/ 	.short	0x0160
        /*0012*/ 	.short	0x0028


	//----- nvinfo : EIATTR_CBANK_PARAM_SIZE
	.align		4
.L_9:
        /*0014*/ 	.byte	0x03, 0x19
        /*0016*/ 	.short	0x0028


	//----- nvinfo : EIATTR_KPARAM_INFO
	.align		4
        /*0018*/ 	.byte	0x04, 0x17
        /*001a*/ 	.short	(.L_11 - .L_10)
.L_10:
        /*001c*/ 	.word	0x00000000
        /*0020*/ 	.short	0x0004
        /*0022*/ 	.short	0x0020
        /*0024*/ 	.byte	0x00, 0xf4, 0x21, 0x00


	//----- nvinfo : EIATTR_KPARAM_INFO
	.align		4
.L_11:
        /*0028*/ 	.byte	0x04, 0x17
        /*002a*/ 	.short	(.L_13 - .L_12)
.L_12:
        /*002c*/ 	.word	0x00000000
        /*0030*/ 	.short	0x0003
        /*0032*/ 	.short	0x0018
        /*0034*/ 	.byte	0x00, 0xf0, 0x11, 0x00


	//----- nvinfo : EIATTR_KPARAM_INFO
	.align		4
.L_13:
        /*0038*/ 	.byte	0x04, 0x17
        /*003a*/ 	.short	(.L_15 - .L_14)
.L_14:
        /*003c*/ 	.word	0x00000000
        /*0040*/ 	.short	0x0002
        /*0042*/ 	.short	0x0010
        /*0044*/ 	.byte	0x00, 0xf4, 0x21, 0x00


	//----- nvinfo : EIATTR_KPARAM_INFO
	.align		4
.L_15:
        /*0048*/ 	.byte	0x04, 0x17
        /*004a*/ 	.short	(.L_17 - .L_16)
.L_16:
        /*004c*/ 	.word	0x00000000
        /*0050*/ 	.short	0x0001
        /*0052*/ 	.short	0x0008
        /*0054*/ 	.byte	0x00, 0xf4, 0x21, 0x00


	//----- nvinfo : EIATTR_KPARAM_INFO
	.align		4
.L_17:
        /*0058*/ 	.byte	0x04, 0x17
        /*005a*/ 	.short	(.L_19 - .L_18)
.L_18:
        /*005c*/ 	.word	0x00000000
        /*0060*/ 	.short	0x0000
        /*0062*/ 	.short	0x0000
        /*0064*/ 	.byte	0x00, 0xf4, 0x21, 0x00


	//----- nvinfo : EIATTR_MAXREG_COUNT
	.align		4
.L_19:
        /*0068*/ 	.byte	0x03, 0x1b
        /*006a*/ 	.short	0x00ff


	//----- nvinfo : EIATTR_COOP_GROUP_MASK_REGIDS
	.align		4
        /*006c*/ 	.byte	0x04, 0x29
        /*006e*/ 	.short	(.L_21 - .L_20)


	//   ....[0]....
.L_20:
        /*0070*/ 	.word	0xffffffff


	//   ....[1]....
        /*0074*/ 	.word	0xffffffff


	//   ....[2]....
        /*0078*/ 	.word	0xffffffff


	//   ....[3]....
        /*007c*/ 	.word	0xffffffff


	//   ....[4]....
        /*0080*/ 	.word	0xffffffff


	//   ....[5]....
        /*0084*/ 	.word	0xffffffff


	//----- nvinfo : EIATTR_COOP_GROUP_INSTR_OFFSETS
	.align		4
.L_21:
        /*0088*/ 	.byte	0x04, 0x28
        /*008a*/ 	.short	(.L_23 - .L_22)


	//   ....[0]....
.L_22:
        /*008c*/ 	.word	0x000000c0


	//   ....[1]....
        /*0090*/ 	.word	0x000000f0


	//   ....[2]....
        /*0094*/ 	.word	0x00000110


	//   ....[3]....
        /*0098*/ 	.word	0x00000130


	//   ....[4]....
        /*009c*/ 	.word	0x00000150


	//   ....[5]....
        /*00a0*/ 	.word	0x000001d0


	//----- nvinfo : EIATTR_EXIT_INSTR_OFFSETS
	.align		4
.L_23:
        /*00a4*/ 	.byte	0x04, 0x1c
        /*00a6*/ 	.short	(.L_25 - .L_24)


	//   ....[0]....
.L_24:
        /*00a8*/ 	.word	0x00000340


	//----- nvinfo : EIATTR_REQNTID
	.align		4
.L_25:
        /*00ac*/ 	.byte	0x04, 0x10
        /*00ae*/ 	.short	(.L_27 - .L_26)
.L_26:
        /*00b0*/ 	.word	0x00000040
        /*00b4*/ 	.word	0x00000001
        /*00b8*/ 	.word	0x00000001
.L_27:


//--------------------- .nv.callgraph             --------------------------
	.section	.nv.callgraph,"",@"SHT_CUDA_CALLGRAPH"
	.align	4
	.sectionentsize	8
	.align		4
        /*0000*/ 	.word	0x00000000
	.align		4
        /*0004*/ 	.word	0xffffffff
	.align		4
        /*0008*/ 	.word	0x00000000
	.align		4
        /*000c*/ 	.word	0xfffffffe
	.align		4
        /*0010*/ 	.word	0x00000000
	.align		4
        /*0014*/ 	.word	0xfffffffd
	.align		4
        /*0018*/ 	.word	0x00000000
	.align		4
        /*001c*/ 	.word	0xfffffffc


//--------------------- .nv.rel.action            --------------------------
	.section	.nv.rel.action,"",@"SHT_CUDA_RELOCINFO"
	.align	8
	.sectionentsize	8
        /*0000*/ 	.byte	0x73, 0x00, 0x00, 0x00, 0x00, 0x00, 0x00, 0x00, 0x00, 0x00, 0x00, 0x11, 0x25, 0x00, 0x05, 0x36


//--------------------- .nv.constant0.triton_per_fused_add_mul_pow_reciprocal_select_sum_unsqueeze_30 --------------------------
	.section	.nv.constant0.triton_per_fused_add_mul_pow_reciprocal_select_sum_unsqueeze_30,"a",@progbits
	.sectionflags	@""
	.align	4
.nv.constant0.triton_per_fused_add_mul_pow_reciprocal_select_sum_unsqueeze_30:
	.zero		392


//--------------------- .text.triton_per_fused_add_mul_pow_reciprocal_select_sum_unsqueeze_30 --------------------------
	.section	.text.triton_per_fused_add_mul_pow_reciprocal_select_sum_unsqueeze_30,"ax",@progbits
	.sectionflags	@"SHF_BARRIERS=1"
	.sectioninfo	@"SHI_REGISTERS=18"
	.align	128
        .global         triton_per_fused_add_mul_pow_reciprocal_select_sum_unsqueeze_30
        .type           triton_per_fused_add_mul_pow_reciprocal_select_sum_unsqueeze_30,@function
        .size           triton_per_fused_add_mul_pow_reciprocal_select_sum_unsqueeze_30,(.L_x_1 - triton_per_fused_add_mul_pow_reciprocal_select_sum_unsqueeze_30)
        .other          triton_per_fused_add_mul_pow_reciprocal_select_sum_unsqueeze_30,@"STO_CUDA_ENTRY STV_DEFAULT"
triton_per_fused_add_mul_pow_reciprocal_select_sum_unsqueeze_30:
.text.triton_per_fused_add_mul_pow_reciprocal_select_sum_unsqueeze_30:
[----:B------:R-:W-:Y:S02]  /*0000*/  MOV R1, c[0x0][0x28] ;  /* 0x00000a0000017a02 */ /* 0x000fe40000000f00 */
[----:B------:R-:W0:Y:S01]  /*0010*/  S2R R13, SR_TID.X ;  /* 0x00000000000d7919 */ /* 0x000e220000002100 */
[----:B------:R-:W-:Y:S01]  /*0020*/  MOV R15, 0x4 ;  /* 0x00000004000f7802 */ /* 0x000fe20000000f00 */
[----:B------:R-:W-:Y:S01]  /*0030*/  ULDC.64 UR4, c[0x0][0x118] ;  /* 0x0000460000047ab9 */ /* 0x000fe20000000a00 */
[----:B0-----:R-:W-:-:S05]  /*0040*/  LOP3.LUT R4, R13, 0x3f, RZ, 0xc0, !PT ;  /* 0x0000003f0d047812 */ /* 0x001fca00078ec0ff */
[----:B------:R-:W-:-:S05]  /*0050*/  IMAD.WIDE.U32 R2, R4, R15, c[0x0][0x168] ;  /* 0x00005a0004027625 */ /* 0x000fca00078e000f */
[----:B------:R0:W2:Y:S01]  /*0060*/  LDG.E R0, [R2.64+0x1800] ;  /* 0x0018000402007981 */ /* 0x0000a2000c1e1900 */
[C---:B------:R-:W-:Y:S02]  /*0070*/  LOP3.LUT P0, RZ, R13.reuse, 0x1f, RZ, 0xc0, !PT ;  /* 0x0000001f0dff7812 */ /* 0x040fe4000780c0ff */
[----:B------:R-:W-:Y:S02]  /*0080*/  ISETP.GE.AND P1, PT, R13, 0x2, PT ;  /* 0x000000020d00780c */ /* 0x000fe40003f26270 */
[----:B0-----:R-:W-:-:S04]  /*0090*/  SHF.R.U32.HI R2, RZ, 0x3, R13 ;  /* 0x00000003ff027819 */ /* 0x001fc8000001160d */
[----:B------:R-:W-:Y:S01]  /*00a0*/  LOP3.LUT R3, R2, 0x4, RZ, 0xc0, !PT ;  /* 0x0000000402037812 */ /* 0x000fe200078ec0ff */
[----:B--2---:R-:W-:-:S06]  /*00b0*/  FMUL R5, R0, R0 ;  /* 0x0000000000057220 */ /* 0x004fcc0000400000 */
[----:B------:R-:W0:Y:S02]  /*00c0*/  SHFL.BFLY PT, R5, R5, 0x10, 0x1f ;  /* 0x0e001f0005057f89 */ /* 0x000e2400000e0000 */
[----:B0-----:R-:W-:Y:S01]  /*00d0*/  FFMA R6, R0, R0, R5 ;  /* 0x0000000000067223 */ /* 0x001fe20000000005 */
[----:B------:R-:W-:-:S04]  /*00e0*/  LOP3.LUT R5, R13, 0x1, RZ, 0xc0, !PT ;  /* 0x000000010d057812 */ /* 0x000fc800078ec0ff */
[----:B------:R-:W0:Y:S02]  /*00f0*/  SHFL.BFLY PT, R7, R6, 0x8, 0x1f ;  /* 0x0d001f0006077f89 */ /* 0x000e2400000e0000 */
[----:B0-----:R-:W-:-:S05]  /*0100*/  FADD R7, R6, R7 ;  /* 0x0000000706077221 */ /* 0x001fca0000000000 */
[----:B------:R-:W0:Y:S02]  /*0110*/  SHFL.BFLY PT, R8, R7, 0x4, 0x1f ;  /* 0x0c801f0007087f89 */ /* 0x000e2400000e0000 */
[----:B0-----:R-:W-:-:S05]  /*0120*/  FADD R8, R7, R8 ;  /* 0x0000000807087221 */ /* 0x001fca0000000000 */
[----:B------:R-:W0:Y:S02]  /*0130*/  SHFL.BFLY PT, R9, R8, 0x2, 0x1f ;  /* 0x0c401f0008097f89 */ /* 0x000e2400000e0000 */
[----:B0-----:R-:W-:-:S05]  /*0140*/  FADD R9, R8, R9 ;  /* 0x0000000908097221 */ /* 0x001fca0000000000 */
[----:B------:R-:W0:Y:S02]  /*0150*/  SHFL.BFLY PT, R10, R9, 0x1, 0x1f ;  /* 0x0c201f00090a7f89 */ /* 0x000e2400000e0000 */
[----:B0-----:R-:W-:-:S05]  /*0160*/  FADD R10, R9, R10 ;  /* 0x0000000a090a7221 */ /* 0x001fca0000000000 */
[----:B------:R0:W-:Y:S04]  /*0170*/  @!P0 STS [R3], R10 ;  /* 0x0000000a03008388 */ /* 0x0001e80000000800 */
[----:B------:R-:W-:Y:S01]  /*0180*/  BAR.SYNC.DEFER_BLOCKING 0x0 ;  /* 0x0000000000007b1d */ /* 0x000fe20000010000 */
[----:B------:R-:W-:-:S04]  /*0190*/  ISETP.NE.U32.AND P0, PT, R5, 0x1, PT ;  /* 0x000000010500780c */ /* 0x000fc80003f05070 */
[----:B------:R-:W-:Y:S02]  /*01a0*/  ISETP.LT.AND P0, PT, R13, 0x2, P0 ;  /* 0x000000020d00780c */ /* 0x000fe40000701270 */
[----:B0-----:R-:W-:Y:S01]  /*01b0*/  MOV R3, 0x3e800000 ;  /* 0x3e80000000037802 */ /* 0x001fe20000000f00 */
[----:B------:R-:W0:Y:S04]  /*01c0*/  @!P1 LDS R11, [R13.X4] ;  /* 0x000000000d0b9984 */ /* 0x000e280000004800 */
[----:B0-----:R-:W0:Y:S02]  /*01d0*/  SHFL.BFLY PT, R2, R11, 0x1, 0x1f ;  /* 0x0c201f000b027f89 */ /* 0x001e2400000e0000 */
[----:B0-----:R-:W-:-:S05]  /*01e0*/  FADD R2, R11, R2 ;  /* 0x000000020b027221 */ /* 0x001fca0000000000 */
[----:B------:R-:W-:Y:S04]  /*01f0*/  @P0 STS [R13.X4], R2 ;  /* 0x000000020d000388 */ /* 0x000fe80000004800 */
[----:B------:R-:W-:Y:S06]  /*0200*/  BAR.SYNC.DEFER_BLOCKING 0x0 ;  /* 0x0000000000007b1d */ /* 0x000fec0000010000 */
[----:B------:R-:W0:Y:S02]  /*0210*/  LDS R5, [RZ] ;  /* 0x00000000ff057984 */ /* 0x000e240000000800 */
[----:B0-----:R-:W-:-:S02]  /*0220*/  FADD R6, R5, 9.9999999392252902908e-09 ;  /* 0x322bcc7705067421 */ /* 0x001fc40000000000 */
[----:B------:R-:W-:Y:S03]  /*0230*/  BAR.SYNC.DEFER_BLOCKING 0x0 ;  /* 0x0000000000007b1d */ /* 0x000fe60000010000 */
[C---:B------:R-:W-:Y:S02]  /*0240*/  FSETP.GT.AND P1, PT, |R6|.reuse, 8.50705917302346158658e+37, PT ;  /* 0x7e8000000600780b */ /* 0x040fe40003f24200 */
[----:B------:R-:W-:Y:S02]  /*0250*/  FSETP.GEU.AND P0, PT, |R6|, 1.175494350822287508e-38, PT ;  /* 0x008000000600780b */ /* 0x000fe40003f0e200 */
[----:B------:R-:W-:-:S09]  /*0260*/  FSEL R3, R3, 1, P1 ;  /* 0x3f80000003037808 */ /* 0x000fd20000800000 */
[----:B------:R-:W-:Y:S01]  /*0270*/  @P1 FMUL R6, R6, 0.25 ;  /* 0x3e80000006061820 */ /* 0x000fe20000400000 */
[C---:B------:R-:W-:Y:S01]  /*0280*/  ISETP.NE.AND P1, PT, R4.reuse, RZ, PT ;  /* 0x000000ff0400720c */ /* 0x040fe20003f25270 */
[----:B------:R-:W-:Y:S01]  /*0290*/  @!P0 FMUL R3, R3, 16777216 ;  /* 0x4b80000003038820 */ /* 0x000fe20000400000 */
[----:B------:R-:W-:Y:S01]  /*02a0*/  IMAD.WIDE.U32 R4, R4, R15, c[0x0][0x170] ;  /* 0x00005c0004047625 */ /* 0x000fe200078e000f */
[----:B------:R-:W-:-:S06]  /*02b0*/  @!P0 FMUL R6, R6, 16777216 ;  /* 0x4b80000006068820 */ /* 0x000fcc0000400000 */
[----:B------:R-:W0:Y:S04]  /*02c0*/  MUFU.RCP R6, R6 ;  /* 0x0000000600067308 */ /* 0x000e280000001000 */
[----:B------:R-:W-:Y:S01]  /*02d0*/  @!P1 MOV R2, c[0x0][0x160] ;  /* 0x0000580000029a02 */ /* 0x000fe20000000f00 */
[----:B0-----:R-:W-:Y:S01]  /*02e0*/  FMUL R7, R6, R3 ;  /* 0x0000000306077220 */ /* 0x001fe20000400000 */
[----:B------:R-:W-:-:S03]  /*02f0*/  @!P1 MOV R3, c[0x0][0x164] ;  /* 0x0000590000039a02 */ /* 0x000fc60000000f00 */
[----:B------:R-:W-:Y:S02]  /*0300*/  FADD R9, R7, R7 ;  /* 0x0000000707097221 */ /* 0x000fe40000000000 */
[----:B------:R-:W-:Y:S02]  /*0310*/  @!P1 STG.E [R2.64], R7 ;  /* 0x0000000702009986 */ /* 0x000fe4000c101904 */
[----:B------:R-:W-:-:S05]  /*0320*/  FMUL R9, R0, R9 ;  /* 0x0000000900097220 */ /* 0x000fca0000400000 */
[----:B------:R-:W-:Y:S01]  /*0330*/  STG.E [R4.64], R9 ;  /* 0x0000000904007986 */ /* 0x000fe2000c101904 */
[----:B------:R-:W-:Y:S05]  /*0340*/  EXIT ;  /* 0x000000000000794d */ /* 0x000fea0003800000 */
.L_x_0:
[----:B------:R-:W-:-:S00]  /*0350*/  BRA `(.L_x_0) ;  /* 0xfffffff000007947 */ /* 0x000fc0000383ffff */
[----:B------:R-:W-:-:S00]  /*0360*/  NOP ;  /* 0x0000000000007918 */ /* 0x000fc00000000000 */
        /* <DEDUP_REMOVED lines=9> */
.L_x_1:


//--------------------- .nv.shared.triton_per_fused_add_mul_pow_reciprocal_select_sum_unsqueeze_30 --------------------------
	.section	.nv.shared.triton_per_fused_add_mul_pow_reciprocal_select_sum_unsqueeze_30,"aw",@nobits
	.sectionflags	@""
	.align	16
